	.headerflags	@"EF_CUDA_TEXMODE_UNIFIED EF_CUDA_64BIT_ADDRESS EF_CUDA_ACCELERATORS EF_CUDA_SM90 EF_CUDA_VIRTUAL_SM(EF_CUDA_SM90)"
	.elftype	@"ET_EXEC"


//--------------------- .nv.info                  --------------------------
	.section	.nv.info,"",@"SHT_CUDA_INFO"
	.align	4


	//----- nvinfo : EIATTR_REGCOUNT
	.align		4
        /*0000*/ 	.byte	0x04, 0x2f
        /*0002*/ 	.short	(.L_1 - .L_0)
	.align		4
.L_0:
        /*0004*/ 	.word	index@(triton_poi_fused__softmax_3)
        /*0008*/ 	.word	0x0000001a


	//----- nvinfo : EIATTR_MIN_STACK_SIZE
	.align		4
.L_1:
        /*000c*/ 	.byte	0x04, 0x12
        /*000e*/ 	.short	(.L_3 - .L_2)
	.align		4
.L_2:
        /*0010*/ 	.word	index@(triton_poi_fused__softmax_3)
        /*0014*/ 	.word	0x00000000


	//----- nvinfo : EIATTR_FRAME_SIZE
	.align		4
.L_3:
        /*0018*/ 	.byte	0x04, 0x11
        /*001a*/ 	.short	(.L_5 - .L_4)
	.align		4
.L_4:
        /*001c*/ 	.word	index@(triton_poi_fused__softmax_3)
        /*0020*/ 	.word	0x00000000


	//----- nvinfo : EIATTR_MIN_STACK_SIZE
	.align		4
.L_5:
        /*0024*/ 	.byte	0x04, 0x12
        /*0026*/ 	.short	(.L_7 - .L_6)
	.align		4
.L_6:
        /*0028*/ 	.word	index@(triton_poi_fused__softmax_3)
        /*002c*/ 	.word	0x00000000
.L_7:


//--------------------- .nv.info.triton_poi_fused__softmax_3 --------------------------
	.section	.nv.info.triton_poi_fused__softmax_3,"",@"SHT_CUDA_INFO"
	.sectionflags	@""
	.align	4


	//----- nvinfo : EIATTR_CUDA_API_VERSION
	.align		4
        /*0000*/ 	.byte	0x04, 0x37
        /*0002*/ 	.short	(.L_9 - .L_8)
.L_8:
        /*0004*/ 	.word	0x0000007c


	//----- nvinfo : EIATTR_KPARAM_INFO
	.align		4
.L_9:
        /*0008*/ 	.byte	0x04, 0x17
        /*000a*/ 	.short	(.L_11 - .L_10)
.L_10:
        /*000c*/ 	.word	0x00000000
        /*0010*/ 	.short	0x0005
        /*0012*/ 	.short	0x0028
        /*0014*/ 	.byte	0x00, 0xf0, 0x11, 0x00


	//----- nvinfo : EIATTR_KPARAM_INFO
	.align		4
.L_11:
        /*0018*/ 	.byte	0x04, 0x17
        /*001a*/ 	.short	(.L_13 - .L_12)
.L_12:
        /*001c*/ 	.word	0x00000000
        /*0020*/ 	.short	0x0004
        /*0022*/ 	.short	0x0020
        /*0024*/ 	.byte	0x00, 0xf4, 0x21, 0x00


	//----- nvinfo : EIATTR_KPARAM_INFO
	.align		4
.L_13:
        /*0028*/ 	.byte	0x04, 0x17
        /*002a*/ 	.short	(.L_15 - .L_14)
.L_14:
        /*002c*/ 	.word	0x00000000
        /*0030*/ 	.short	0x0003
        /*0032*/ 	.short	0x0018
        /*0034*/ 	.byte	0x00, 0xf4, 0x21, 0x00


	//----- nvinfo : EIATTR_KPARAM_INFO
	.align		4
.L_15:
        /*0038*/ 	.byte	0x04, 0x17
        /*003a*/ 	.short	(.L_17 - .L_16)
.L_16:
        /*003c*/ 	.word	0x00000000
        /*0040*/ 	.short	0x0002
        /*0042*/ 	.short	0x0010
        /*0044*/ 	.byte	0x00, 0xf4, 0x21, 0x00


	//----- nvinfo : EIATTR_KPARAM_INFO
	.align		4
.L_17:
        /*0048*/ 	.byte	0x04, 0x17
        /*004a*/ 	.short	(.L_19 - .L_18)
.L_18:
        /*004c*/ 	.word	0x00000000
        /*0050*/ 	.short	0x0001
        /*0052*/ 	.short	0x0008
        /*0054*/ 	.byte	0x00, 0xf4, 0x21, 0x00


	//----- nvinfo : EIATTR_KPARAM_INFO
	.align		4
.L_19:
        /*0058*/ 	.byte	0x04, 0x17
        /*005a*/ 	.short	(.L_21 - .L_20)
.L_20:
        /*005c*/ 	.word	0x00000000
        /*0060*/ 	.short	0x0000
        /*0062*/ 	.short	0x0000
        /*0064*/ 	.byte	0x00, 0xf4, 0x21, 0x00


	//----- nvinfo : EIATTR_SPARSE_MMA_MASK
	.align		4
.L_21:
        /*0068*/ 	.byte	0x03, 0x50
        /*006a*/ 	.short	0x0000


	//----- nvinfo : EIATTR_MAXREG_COUNT
	.align		4
        /*006c*/ 	.byte	0x03, 0x1b
        /*006e*/ 	.short	0x00ff


	//----- nvinfo : EIATTR_EXIT_INSTR_OFFSETS
	.align		4
        /*0070*/ 	.byte	0x04, 0x1c
        /*0072*/ 	.short	(.L_23 - .L_22)


	//   ....[0]....
.L_22:
        /*0074*/ 	.word	0x000005a0


	//   ....[1]....
        /*0078*/ 	.word	0x000005c0


	//----- nvinfo : EIATTR_REQNTID
	.align		4
.L_23:
        /*007c*/ 	.byte	0x04, 0x10
        /*007e*/ 	.short	(.L_25 - .L_24)
.L_24:
        /*0080*/ 	.word	0x00000080
        /*0084*/ 	.word	0x00000001
        /*0088*/ 	.word	0x00000001


	//----- nvinfo : EIATTR_CBANK_PARAM_SIZE
	.align		4
.L_25:
        /*008c*/ 	.byte	0x03, 0x19
        /*008e*/ 	.short	0x002c


	//----- nvinfo : EIATTR_PARAM_CBANK
	.align		4
        /*0090*/ 	.byte	0x04, 0x0a
        /*0092*/ 	.short	(.L_27 - .L_26)
	.align		4
.L_26:
        /*0094*/ 	.word	index@(.nv.constant0.triton_poi_fused__softmax_3)
        /*0098*/ 	.short	0x0210
        /*009a*/ 	.short	0x002c


	//----- nvinfo : EIATTR_SW_WAR
	.align		4
.L_27:
        /*009c*/ 	.byte	0x04, 0x36
        /*009e*/ 	.short	(.L_29 - .L_28)
.L_28:
        /*00a0*/ 	.word	0x00000008
.L_29:


//--------------------- .nv.callgraph             --------------------------
	.section	.nv.callgraph,"",@"SHT_CUDA_CALLGRAPH"
	.align	4
	.sectionentsize	8
	.align		4
        /*0000*/ 	.word	0x00000000
	.align		4
        /*0004*/ 	.word	0xffffffff
	.align		4
        /*0008*/ 	.word	0x00000000
	.align		4
        /*000c*/ 	.word	0xfffffffe
	.align		4
        /*0010*/ 	.word	0x00000000
	.align		4
        /*0014*/ 	.word	0xfffffffd
	.align		4
        /*0018*/ 	.word	0x00000000
	.align		4
        /*001c*/ 	.word	0xfffffffc


//--------------------- .text.triton_poi_fused__softmax_3 --------------------------
	.section	.text.triton_poi_fused__softmax_3,"ax",@progbits
	.align	128
        .global         triton_poi_fused__softmax_3
        .type           triton_poi_fused__softmax_3,@function
        .size           triton_poi_fused__softmax_3,(.L_x_1 - triton_poi_fused__softmax_3)
        .other          triton_poi_fused__softmax_3,@"STO_CUDA_ENTRY STV_DEFAULT"
triton_poi_fused__softmax_3:
.text.triton_poi_fused__softmax_3:
[----:B------:R-:W0:Y:S01]  /*0000*/  LDC R1, c[0x0][0x28] ;  /* 0x00000a00ff017b82 */ /* 0x000e220000000800 */
[----:B------:R-:W1:Y:S07]  /*0010*/  S2R R0, SR_TID.X ;  /* 0x0000000000007919 */ /* 0x000e6e0000002100 */
[----:B------:R-:W2:Y:S01]  /*0020*/  LDC.64 R4, c[0x0][0x220] ;  /* 0x00008800ff047b82 */ /* 0x000ea20000000a00 */
[----:B------:R-:W-:Y:S01]  /*0030*/  ULDC.64 UR4, c[0x0][0x208] ;  /* 0x0000820000047ab9 */ /* 0x000fe20000000a00 */
[----:B------:R-:W-:Y:S01]  /*0040*/  CS2R R18, SRZ ;  /* 0x0000000000127805 */ /* 0x000fe2000001ff00 */
[----:B------:R-:W3:Y:S05]  /*0050*/  S2R R15, SR_CTAID.X ;  /* 0x00000000000f7919 */ /* 0x000eea0000002500 */
[----:B------:R-:W4:Y:S08]  /*0060*/  LDC.64 R6, c[0x0][0x218] ;  /* 0x00008600ff067b82 */ /* 0x000f300000000a00 */
[----:B------:R-:W5:Y:S01]  /*0070*/  LDC.64 R8, c[0x0][0x210] ;  /* 0x00008400ff087b82 */ /* 0x000f620000000a00 */
[----:B-1----:R-:W-:Y:S01]  /*0080*/  IMAD.SHL.U32 R0, R0, 0x2, RZ ;  /* 0x0000000200007824 */ /* 0x002fe200078e00ff */
[----:B---3--:R-:W-:-:S04]  /*0090*/  SHF.R.S32.HI R14, RZ, 0x17, R15 ;  /* 0x00000017ff0e7819 */ /* 0x008fc8000001140f */
[----:B------:R-:W-:Y:S02]  /*00a0*/  LOP3.LUT R0, R0, 0xfe, RZ, 0xc0, !PT ;  /* 0x000000fe00007812 */ /* 0x000fe400078ec0ff */
[----:B------:R-:W-:-:S03]  /*00b0*/  SGXT R14, R14, 0x1 ;  /* 0x000000010e0e781a */ /* 0x000fc60000000200 */
[----:B------:R-:W-:-:S05]  /*00c0*/  IMAD R15, R15, 0x100, R0 ;  /* 0x000001000f0f7824 */ /* 0x000fca00078e0200 */
[C---:B------:R-:W-:Y:S02]  /*00d0*/  LEA.HI R2, R14.reuse, R15, RZ, 0x2 ;  /* 0x0000000f0e027211 */ /* 0x040fe400078f10ff */
[----:B------:R-:W-:Y:S02]  /*00e0*/  IADD3 R3, R15, 0x1, RZ ;  /* 0x000000010f037810 */ /* 0x000fe40007ffe0ff */
[----:B------:R-:W-:Y:S02]  /*00f0*/  SHF.R.S32.HI R17, RZ, 0x2, R2 ;  /* 0x00000002ff117819 */ /* 0x000fe40000011402 */
[----:B------:R-:W-:Y:S02]  /*0100*/  LEA.HI R0, R14, R3, RZ, 0x2 ;  /* 0x000000030e007211 */ /* 0x000fe400078f10ff */
[C---:B------:R-:W-:Y:S01]  /*0110*/  LEA.HI R11, R17.reuse, R17, RZ, 0x2 ;  /* 0x00000011110b7211 */ /* 0x040fe200078f10ff */
[----:B------:R-:W-:Y:S01]  /*0120*/  HFMA2.MMA R20, -RZ, RZ, 0, 0 ;  /* 0x00000000ff147435 */ /* 0x000fe200000001ff */
[----:B------:R-:W-:Y:S01]  /*0130*/  LOP3.LUT R10, R0, 0x3ffffffc, RZ, 0xc0, !PT ;  /* 0x3ffffffc000a7812 */ /* 0x000fe200078ec0ff */
[----:B--2---:R-:W-:Y:S01]  /*0140*/  IMAD.WIDE R4, R17, 0x4, R4 ;  /* 0x0000000411047825 */ /* 0x004fe200078e0204 */
[----:B------:R-:W-:-:S02]  /*0150*/  LEA.HI R0, R14, R15, RZ, 0x6 ;  /* 0x0000000f0e007211 */ /* 0x000fc400078f30ff */
[----:B------:R-:W-:Y:S01]  /*0160*/  LOP3.LUT R12, R11, 0xfffffffc, RZ, 0xc0, !PT ;  /* 0xfffffffc0b0c7812 */ /* 0x000fe200078ec0ff */
[----:B------:R-:W-:Y:S01]  /*0170*/  IMAD.IADD R10, R3, 0x1, -R10 ;  /* 0x00000001030a7824 */ /* 0x000fe200078e0a0a */
[----:B------:R-:W-:Y:S02]  /*0180*/  SHF.R.S32.HI R16, RZ, 0x6, R0 ;  /* 0x00000006ff107819 */ /* 0x000fe40000011400 */
[----:B------:R-:W-:Y:S02]  /*0190*/  CS2R R22, SRZ ;  /* 0x0000000000167805 */ /* 0x000fe4000001ff00 */
[----:B------:R-:W-:Y:S01]  /*01a0*/  IADD3 R13, R17, -R12, RZ ;  /* 0x8000000c110d7210 */ /* 0x000fe20007ffe0ff */
[----:B-----5:R-:W-:Y:S01]  /*01b0*/  IMAD.WIDE R8, R17, 0x4, R8 ;  /* 0x0000000411087825 */ /* 0x020fe200078e0208 */
[----:B------:R-:W-:Y:S02]  /*01c0*/  LOP3.LUT R12, R2, 0xfffffffc, RZ, 0xc0, !PT ;  /* 0xfffffffc020c7812 */ /* 0x000fe400078ec0ff */
[----:B------:R-:W-:Y:S01]  /*01d0*/  ISETP.GE.AND P6, PT, R15, 0x100, PT ;  /* 0x000001000f00780c */ /* 0x000fe20003fc6270 */
[----:B------:R-:W-:Y:S01]  /*01e0*/  IMAD R11, R16, 0x10, R13 ;  /* 0x00000010100b7824 */ /* 0x000fe200078e020d */
[----:B------:R-:W-:Y:S01]  /*01f0*/  IADD3 R12, R15, -R12, RZ ;  /* 0x8000000c0f0c7210 */ /* 0x000fe20007ffe0ff */
[----:B------:R-:W1:Y:S01]  /*0200*/  LDC.64 R2, c[0x0][0x228] ;  /* 0x00008a00ff027b82 */ /* 0x000e620000000a00 */
[----:B------:R-:W-:-:S02]  /*0210*/  IMAD.MOV.U32 R16, RZ, RZ, RZ ;  /* 0x000000ffff107224 */ /* 0x000fc400078e00ff */
[----:B------:R-:W-:Y:S01]  /*0220*/  LEA R21, R10, R11, 0x2 ;  /* 0x0000000b0a157211 */ /* 0x000fe200078e10ff */
[----:B------:R-:W-:-:S04]  /*0230*/  IMAD R11, R12, 0x4, R11 ;  /* 0x000000040c0b7824 */ /* 0x000fc800078e020b */
[--C-:B----4-:R-:W-:Y:S02]  /*0240*/  IMAD.WIDE R10, R11, 0x4, R6.reuse ;  /* 0x000000040b0a7825 */ /* 0x110fe400078e0206 */
[----:B------:R-:W2:Y:S02]  /*0250*/  @!P6 LDG.E.EL R16, desc[UR4][R4.64] ;  /* 0x000000040410e981 */ /* 0x000ea4000c2e1900 */
[----:B------:R-:W-:Y:S02]  /*0260*/  IMAD.WIDE R6, R21, 0x4, R6 ;  /* 0x0000000415067825 */ /* 0x000fe400078e0206 */
[----:B------:R3:W4:Y:S02]  /*0270*/  @!P6 LDG.E.EL R20, desc[UR4][R4.64] ;  /* 0x000000040414e981 */ /* 0x000724000c2e1900 */
[----:B------:R-:W-:Y:S02]  /*0280*/  IMAD.MOV.U32 R21, RZ, RZ, RZ ;  /* 0x000000ffff157224 */ /* 0x000fe400078e00ff */
[----:B------:R-:W5:Y:S04]  /*0290*/  @!P6 LDG.E.EL R18, desc[UR4][R10.64] ;  /* 0x000000040a12e981 */ /* 0x000f68000c2e1900 */
[----:B------:R-:W5:Y:S04]  /*02a0*/  @!P6 LDG.E.EL R19, desc[UR4][R8.64] ;  /* 0x000000040813e981 */ /* 0x000f68000c2e1900 */
[----:B------:R-:W5:Y:S04]  /*02b0*/  @!P6 LDG.E.EL R22, desc[UR4][R6.64] ;  /* 0x000000040616e981 */ /* 0x000f68000c2e1900 */
[----:B------:R-:W5:Y:S01]  /*02c0*/  @!P6 LDG.E.EL R21, desc[UR4][R8.64] ;  /* 0x000000040815e981 */ /* 0x000f62000c2e1900 */
[----:B-1----:R-:W-:Y:S01]  /*02d0*/  IMAD.WIDE R2, R17, 0x4, R2 ;  /* 0x0000000411027825 */ /* 0x002fe200078e0202 */
[----:B------:R-:W-:-:S04]  /*02e0*/  MOV R17, RZ ;  /* 0x000000ff00117202 */ /* 0x000fc80000000f00 */
[----:B------:R-:W5:Y:S04]  /*02f0*/  @!P6 LDG.E.EL R23, desc[UR4][R2.64] ;  /* 0x000000040217e981 */ /* 0x000f68000c2e1900 */
[----:B------:R1:W5:Y:S01]  /*0300*/  @!P6 LDG.E.EL R17, desc[UR4][R2.64] ;  /* 0x000000040211e981 */ /* 0x000362000c2e1900 */
[----:B------:R-:W-:-:S04]  /*0310*/  LEA.HI R14, R14, R15, RZ, 0x4 ;  /* 0x0000000f0e0e7211 */ /* 0x000fc800078f20ff */
[----:B------:R-:W-:-:S04]  /*0320*/  SHF.R.S32.HI R14, RZ, 0x4, R14 ;  /* 0x00000004ff0e7819 */ /* 0x000fc8000001140e */
[----:B---3--:R-:W-:Y:S01]  /*0330*/  LEA.HI R4, R14, R14, RZ, 0x2 ;  /* 0x0000000e0e047211 */ /* 0x008fe200078f10ff */
[----:B-1----:R-:W1:Y:S01]  /*0340*/  LDC.64 R2, c[0x0][0x230] ;  /* 0x00008c00ff027b82 */ /* 0x002e620000000a00 */
[----:B0-----:R-:W-:-:S05]  /*0350*/  LOP3.LUT R9, R0, 0xffffffc0, RZ, 0xc0, !PT ;  /* 0xffffffc000097812 */ /* 0x001fca00078ec0ff */
[----:B------:R-:W-:Y:S01]  /*0360*/  IMAD.IADD R12, R12, 0x1, R9 ;  /* 0x000000010c0c7824 */ /* 0x000fe200078e0209 */
[----:B--2---:R-:W-:Y:S02]  /*0370*/  LOP3.LUT R11, R16, 0x80000000, RZ, 0x3c, !PT ;  /* 0x80000000100b7812 */ /* 0x004fe400078e3cff */
[----:B----4-:R-:W-:-:S03]  /*0380*/  LOP3.LUT R5, R20, 0x80000000, RZ, 0x3c, !PT ;  /* 0x8000000014057812 */ /* 0x010fc600078e3cff */
[----:B-----5:R-:W-:-:S04]  /*0390*/  FFMA R18, R18, R19, R11 ;  /* 0x0000001312127223 */ /* 0x020fc8000000000b */
[----:B------:R-:W-:Y:S01]  /*03a0*/  FMUL R18, R18, 1.4426950216293334961 ;  /* 0x3fb8aa3b12127820 */ /* 0x000fe20000400000 */
[----:B------:R-:W-:-:S04]  /*03b0*/  FFMA R21, R22, R21, R5 ;  /* 0x0000001516157223 */ /* 0x000fc80000000005 */
[----:B------:R-:W-:Y:S01]  /*03c0*/  FMUL R21, R21, 1.4426950216293334961 ;  /* 0x3fb8aa3b15157820 */ /* 0x000fe20000400000 */
[----:B------:R-:W-:-:S04]  /*03d0*/  FSETP.GEU.AND P2, PT, R18, -126, PT ;  /* 0xc2fc00001200780b */ /* 0x000fc80003f4e000 */
[----:B------:R-:W-:Y:S02]  /*03e0*/  FSETP.GEU.AND P3, PT, R21, -126, PT ;  /* 0xc2fc00001500780b */ /* 0x000fe40003f6e000 */
[----:B------:R-:W-:Y:S02]  /*03f0*/  FSETP.GT.AND P0, PT, |R23|, 8.50705917302346158658e+37, PT ;  /* 0x7e8000001700780b */ /* 0x000fe40003f04200 */
[----:B------:R-:W-:Y:S02]  /*0400*/  FSETP.GT.AND P1, PT, |R17|, 8.50705917302346158658e+37, PT ;  /* 0x7e8000001100780b */ /* 0x000fe40003f24200 */
[----:B------:R-:W-:Y:S02]  /*0410*/  FSETP.GEU.AND P4, PT, |R23|, 1.175494350822287508e-38, PT ;  /* 0x008000001700780b */ /* 0x000fe40003f8e200 */
[----:B------:R-:W-:Y:S01]  /*0420*/  FSETP.GEU.AND P5, PT, |R17|, 1.175494350822287508e-38, PT ;  /* 0x008000001100780b */ /* 0x000fe20003fae200 */
[----:B------:R-:W-:-:S04]  /*0430*/  @!P2 FMUL R18, R18, 0.5 ;  /* 0x3f0000001212a820 */ /* 0x000fc80000400000 */
[----:B------:R-:W-:Y:S02]  /*0440*/  @!P3 FMUL R21, R21, 0.5 ;  /* 0x3f0000001515b820 */ /* 0x000fe40000400000 */
[----:B------:R-:W0:Y:S01]  /*0450*/  MUFU.EX2 R18, R18 ;  /* 0x0000001200127308 */ /* 0x000e220000000800 */
[----:B------:R-:W-:Y:S01]  /*0460*/  @P0 FMUL R23, R23, 0.25 ;  /* 0x3e80000017170820 */ /* 0x000fe20000400000 */
[----:B------:R-:W-:-:S06]  /*0470*/  @P1 FMUL R17, R17, 0.25 ;  /* 0x3e80000011111820 */ /* 0x000fcc0000400000 */
[----:B------:R-:W2:Y:S01]  /*0480*/  MUFU.EX2 R21, R21 ;  /* 0x0000001500157308 */ /* 0x000ea20000000800 */
[----:B------:R-:W-:Y:S01]  /*0490*/  @!P4 FMUL R23, R23, 16777216 ;  /* 0x4b8000001717c820 */ /* 0x000fe20000400000 */
[----:B------:R-:W-:Y:S01]  /*04a0*/  LOP3.LUT R5, R4, 0x3ffffffc, RZ, 0xc0, !PT ;  /* 0x3ffffffc04057812 */ /* 0x000fe200078ec0ff */
[----:B------:R-:W-:-:S03]  /*04b0*/  @!P5 FMUL R17, R17, 16777216 ;  /* 0x4b8000001111d820 */ /* 0x000fc60000400000 */
[----:B------:R-:W-:Y:S02]  /*04c0*/  IADD3 R5, R14, -R5, RZ ;  /* 0x800000050e057210 */ /* 0x000fe40007ffe0ff */
[----:B------:R-:W3:Y:S01]  /*04d0*/  MUFU.RCP R7, R23 ;  /* 0x0000001700077308 */ /* 0x000ee20000001000 */
[----:B0-----:R-:W-:Y:S02]  /*04e0*/  @!P2 FMUL R18, R18, R18 ;  /* 0x000000121212a220 */ /* 0x001fe40000400000 */
[----:B------:R-:W-:-:S05]  /*04f0*/  IMAD R12, R5, 0x4, R12 ;  /* 0x00000004050c7824 */ /* 0x000fca00078e020c */
[----:B------:R-:W0:Y:S01]  /*0500*/  MUFU.RCP R0, R17 ;  /* 0x0000001100007308 */ /* 0x000e220000001000 */
[----:B--2---:R-:W-:Y:S01]  /*0510*/  @!P3 FMUL R21, R21, R21 ;  /* 0x000000151515b220 */ /* 0x004fe20000400000 */
[----:B------:R-:W-:-:S03]  /*0520*/  @P0 FMUL R18, R18, 0.25 ;  /* 0x3e80000012120820 */ /* 0x000fc60000400000 */
[----:B------:R-:W-:Y:S01]  /*0530*/  @P1 FMUL R21, R21, 0.25 ;  /* 0x3e80000015151820 */ /* 0x000fe20000400000 */
[----:B------:R-:W-:Y:S01]  /*0540*/  LEA R13, R13, R12, 0x4 ;  /* 0x0000000c0d0d7211 */ /* 0x000fe200078e20ff */
[----:B------:R-:W-:Y:S02]  /*0550*/  @!P4 FMUL R18, R18, 16777216 ;  /* 0x4b8000001212c820 */ /* 0x000fe40000400000 */
[----:B------:R-:W-:Y:S02]  /*0560*/  @!P5 FMUL R21, R21, 16777216 ;  /* 0x4b8000001515d820 */ /* 0x000fe40000400000 */
[----:B-1----:R-:W-:-:S04]  /*0570*/  IMAD.WIDE R2, R13, 0x4, R2 ;  /* 0x000000040d027825 */ /* 0x002fc800078e0202 */
[----:B---3--:R-:W-:Y:S01]  /*0580*/  FMUL R18, R7, R18 ;  /* 0x0000001207127220 */ /* 0x008fe20000400000 */
[----:B0-----:R-:W-:Y:S01]  /*0590*/  FMUL R19, R0, R21 ;  /* 0x0000001500137220 */ /* 0x001fe20000400000 */
[----:B------:R-:W-:Y:S06]  /*05a0*/  @P6 EXIT ;  /* 0x000000000000694d */ /* 0x000fec0003800000 */
[----:B------:R-:W-:Y:S01]  /*05b0*/  STG.E.64 desc[UR4][R2.64], R18 ;  /* 0x0000001202007986 */ /* 0x000fe2000c101b04 */
[----:B------:R-:W-:Y:S05]  /*05c0*/  EXIT ;  /* 0x000000000000794d */ /* 0x000fea0003800000 */
.L_x_0:
[----:B------:R-:W-:-:S00]  /*05d0*/  BRA `(.L_x_0) ;  /* 0xfffffffc00fc7947 */ /* 0x000fc0000383ffff */
[----:B------:R-:W-:-:S00]  /*05e0*/  NOP ;  /* 0x0000000000007918 */ /* 0x000fc00000000000 */
        /* <DEDUP_REMOVED lines=9> */
.L_x_1:


//--------------------- .nv.constant0.triton_poi_fused__softmax_3 --------------------------
	.section	.nv.constant0.triton_poi_fused__softmax_3,"a",@progbits
	.sectionflags	@""
	.align	4
.nv.constant0.triton_poi_fused__softmax_3:
	.zero		572
